	.headerflags	@"EF_CUDA_TEXMODE_UNIFIED EF_CUDA_64BIT_ADDRESS EF_CUDA_ACCELERATORS EF_CUDA_SM90 EF_CUDA_VIRTUAL_SM(EF_CUDA_SM90)"
	.elftype	@"ET_EXEC"


//--------------------- .nv.info                  --------------------------
	.section	.nv.info,"",@"SHT_CUDA_INFO"
	.align	4


	//----- nvinfo : EIATTR_REGCOUNT
	.align		4
        /*0000*/ 	.byte	0x04, 0x2f
        /*0002*/ 	.short	(.L_3 - .L_2)
	.align		4
.L_2:
        /*0004*/ 	.word	index@(triton_poi_fused__native_batch_norm_legit_no_training_45)
        /*0008*/ 	.word	0x00000016


	//----- nvinfo : EIATTR_MIN_STACK_SIZE
	.align		4
.L_3:
        /*000c*/ 	.byte	0x04, 0x12
        /*000e*/ 	.short	(.L_5 - .L_4)
	.align		4
.L_4:
        /*0010*/ 	.word	index@(triton_poi_fused__native_batch_norm_legit_no_training_45)
        /*0014*/ 	.word	0x00000000


	//----- nvinfo : EIATTR_FRAME_SIZE
	.align		4
.L_5:
        /*0018*/ 	.byte	0x04, 0x11
        /*001a*/ 	.short	(.L_7 - .L_6)
	.align		4
.L_6:
        /*001c*/ 	.word	index@(triton_poi_fused__native_batch_norm_legit_no_training_45)
        /*0020*/ 	.word	0x00000000


	//----- nvinfo : EIATTR_MIN_STACK_SIZE
	.align		4
.L_7:
        /*0024*/ 	.byte	0x04, 0x12
        /*0026*/ 	.short	(.L_9 - .L_8)
	.align		4
.L_8:
        /*0028*/ 	.word	index@(triton_poi_fused__native_batch_norm_legit_no_training_45)
        /*002c*/ 	.word	0x00000000
.L_9:


//--------------------- .nv.info.triton_poi_fused__native_batch_norm_legit_no_training_45 --------------------------
	.section	.nv.info.triton_poi_fused__native_batch_norm_legit_no_training_45,"",@"SHT_CUDA_INFO"
	.sectionflags	@""
	.align	4


	//----- nvinfo : EIATTR_CUDA_API_VERSION
	.align		4
        /*0000*/ 	.byte	0x04, 0x37
        /*0002*/ 	.short	(.L_11 - .L_10)
.L_10:
        /*0004*/ 	.word	0x0000007c


	//----- nvinfo : EIATTR_KPARAM_INFO
	.align		4
.L_11:
        /*0008*/ 	.byte	0x04, 0x17
        /*000a*/ 	.short	(.L_13 - .L_12)
.L_12:
        /*000c*/ 	.word	0x00000000
        /*0010*/ 	.short	0x0006
        /*0012*/ 	.short	0x0030
        /*0014*/ 	.byte	0x00, 0xf0, 0x11, 0x00


	//----- nvinfo : EIATTR_KPARAM_INFO
	.align		4
.L_13:
        /*0018*/ 	.byte	0x04, 0x17
        /*001a*/ 	.short	(.L_15 - .L_14)
.L_14:
        /*001c*/ 	.word	0x00000000
        /*0020*/ 	.short	0x0005
        /*0022*/ 	.short	0x0028
        /*0024*/ 	.byte	0x00, 0xf4, 0x21, 0x00


	//----- nvinfo : EIATTR_KPARAM_INFO
	.align		4
.L_15:
        /*0028*/ 	.byte	0x04, 0x17
        /*002a*/ 	.short	(.L_17 - .L_16)
.L_16:
        /*002c*/ 	.word	0x00000000
        /*0030*/ 	.short	0x0004
        /*0032*/ 	.short	0x0020
        /*0034*/ 	.byte	0x00, 0xf4, 0x21, 0x00


	//----- nvinfo : EIATTR_KPARAM_INFO
	.align		4
.L_17:
        /*0038*/ 	.byte	0x04, 0x17
        /*003a*/ 	.short	(.L_19 - .L_18)
.L_18:
        /*003c*/ 	.word	0x00000000
        /*0040*/ 	.short	0x0003
        /*0042*/ 	.short	0x0018
        /*0044*/ 	.byte	0x00, 0xf4, 0x21, 0x00


	//----- nvinfo : EIATTR_KPARAM_INFO
	.align		4
.L_19:
        /*0048*/ 	.byte	0x04, 0x17
        /*004a*/ 	.short	(.L_21 - .L_20)
.L_20:
        /*004c*/ 	.word	0x00000000
        /*0050*/ 	.short	0x0002
        /*0052*/ 	.short	0x0010
        /*0054*/ 	.byte	0x00, 0xf4, 0x21, 0x00


	//----- nvinfo : EIATTR_KPARAM_INFO
	.align		4
.L_21:
        /*0058*/ 	.byte	0x04, 0x17
        /*005a*/ 	.short	(.L_23 - .L_22)
.L_22:
        /*005c*/ 	.word	0x00000000
        /*0060*/ 	.short	0x0001
        /*0062*/ 	.short	0x0008
        /*0064*/ 	.byte	0x00, 0xf4, 0x21, 0x00


	//----- nvinfo : EIATTR_KPARAM_INFO
	.align		4
.L_23:
        /*0068*/ 	.byte	0x04, 0x17
        /*006a*/ 	.short	(.L_25 - .L_24)
.L_24:
        /*006c*/ 	.word	0x00000000
        /*0070*/ 	.short	0x0000
        /*0072*/ 	.short	0x0000
        /*0074*/ 	.byte	0x00, 0xf4, 0x21, 0x00


	//----- nvinfo : EIATTR_SPARSE_MMA_MASK
	.align		4
.L_25:
        /*0078*/ 	.byte	0x03, 0x50
        /*007a*/ 	.short	0x0000


	//----- nvinfo : EIATTR_MAXREG_COUNT
	.align		4
        /*007c*/ 	.byte	0x03, 0x1b
        /*007e*/ 	.short	0x00ff


	//----- nvinfo : EIATTR_EXIT_INSTR_OFFSETS
	.align		4
        /*0080*/ 	.byte	0x04, 0x1c
        /*0082*/ 	.short	(.L_27 - .L_26)


	//   ....[0]....
.L_26:
        /*0084*/ 	.word	0x000003d0


	//   ....[1]....
        /*0088*/ 	.word	0x000003f0


	//----- nvinfo : EIATTR_REQNTID
	.align		4
.L_27:
        /*008c*/ 	.byte	0x04, 0x10
        /*008e*/ 	.short	(.L_29 - .L_28)
.L_28:
        /*0090*/ 	.word	0x00000080
        /*0094*/ 	.word	0x00000001
        /*0098*/ 	.word	0x00000001


	//----- nvinfo : EIATTR_CBANK_PARAM_SIZE
	.align		4
.L_29:
        /*009c*/ 	.byte	0x03, 0x19
        /*009e*/ 	.short	0x0034


	//----- nvinfo : EIATTR_PARAM_CBANK
	.align		4
        /*00a0*/ 	.byte	0x04, 0x0a
        /*00a2*/ 	.short	(.L_31 - .L_30)
	.align		4
.L_30:
        /*00a4*/ 	.word	index@(.nv.constant0.triton_poi_fused__native_batch_norm_legit_no_training_45)
        /*00a8*/ 	.short	0x0210
        /*00aa*/ 	.short	0x0034


	//----- nvinfo : EIATTR_SW_WAR
	.align		4
.L_31:
        /*00ac*/ 	.byte	0x04, 0x36
        /*00ae*/ 	.short	(.L_33 - .L_32)
.L_32:
        /*00b0*/ 	.word	0x00000008
.L_33:


//--------------------- .nv.callgraph             --------------------------
	.section	.nv.callgraph,"",@"SHT_CUDA_CALLGRAPH"
	.align	4
	.sectionentsize	8
	.align		4
        /*0000*/ 	.word	0x00000000
	.align		4
        /*0004*/ 	.word	0xffffffff
	.align		4
        /*0008*/ 	.word	0x00000000
	.align		4
        /*000c*/ 	.word	0xfffffffe
	.align		4
        /*0010*/ 	.word	0x00000000
	.align		4
        /*0014*/ 	.word	0xfffffffd
	.align		4
        /*0018*/ 	.word	0x00000000
	.align		4
        /*001c*/ 	.word	0xfffffffc


//--------------------- .nv.constant4             --------------------------
	.section	.nv.constant4,"a",@progbits
	.align	8
	.align		8
.nv.constant4:
        /*0000*/ 	.dword	_$_str
	.align		8
        /*0008*/ 	.dword	_$_str_$_2


//--------------------- .text.triton_poi_fused__native_batch_norm_legit_no_training_45 --------------------------
	.section	.text.triton_poi_fused__native_batch_norm_legit_no_training_45,"ax",@progbits
	.align	128
        .global         triton_poi_fused__native_batch_norm_legit_no_training_45
        .type           triton_poi_fused__native_batch_norm_legit_no_training_45,@function
        .size           triton_poi_fused__native_batch_norm_legit_no_training_45,(.L_x_1 - triton_poi_fused__native_batch_norm_legit_no_training_45)
        .other          triton_poi_fused__native_batch_norm_legit_no_training_45,@"STO_CUDA_ENTRY STV_DEFAULT"
triton_poi_fused__native_batch_norm_legit_no_training_45:
.text.triton_poi_fused__native_batch_norm_legit_no_training_45:
[----:B------:R-:W0:Y:S01]  /*0000*/  LDC R1, c[0x0][0x28] ;  /* 0x00000a00ff017b82 */ /* 0x000e220000000800 */
[----:B------:R-:W1:Y:S07]  /*0010*/  S2R R0, SR_TID.X ;  /* 0x0000000000007919 */ /* 0x000e6e0000002100 */
[----:B------:R-:W2:Y:S01]  /*0020*/  LDC.64 R8, c[0x0][0x220] ;  /* 0x00008800ff087b82 */ /* 0x000ea20000000a00 */
[----:B------:R-:W-:Y:S01]  /*0030*/  ULDC.64 UR4, c[0x0][0x208] ;  /* 0x0000820000047ab9 */ /* 0x000fe20000000a00 */
[----:B------:R-:W3:Y:S06]  /*0040*/  S2R R3, SR_CTAID.X ;  /* 0x0000000000037919 */ /* 0x000eec0000002500 */
[----:B------:R-:W4:Y:S08]  /*0050*/  LDC.64 R12, c[0x0][0x210] ;  /* 0x00008400ff0c7b82 */ /* 0x000f300000000a00 */
[----:B------:R-:W5:Y:S08]  /*0060*/  LDC.64 R14, c[0x0][0x218] ;  /* 0x00008600ff0e7b82 */ /* 0x000f700000000a00 */
[----:B------:R-:W5:Y:S01]  /*0070*/  LDC.64 R16, c[0x0][0x228] ;  /* 0x00008a00ff107b82 */ /* 0x000f620000000a00 */
[----:B-1----:R-:W-:-:S07]  /*0080*/  SHF.L.U32 R0, R0, 0x1, RZ ;  /* 0x0000000100007819 */ /* 0x002fce00000006ff */
[----:B------:R-:W1:Y:S01]  /*0090*/  LDC.64 R18, c[0x0][0x230] ;  /* 0x00008c00ff127b82 */ /* 0x000e620000000a00 */
[----:B------:R-:W-:-:S04]  /*00a0*/  LOP3.LUT R0, R0, 0xfe, RZ, 0xc0, !PT ;  /* 0x000000fe00007812 */ /* 0x000fc800078ec0ff */
[----:B---3--:R-:W-:-:S04]  /*00b0*/  LEA R0, R3, R0, 0x8 ;  /* 0x0000000003007211 */ /* 0x008fc800078e40ff */
[C---:B------:R-:W-:Y:S01]  /*00c0*/  ISETP.GE.AND P4, PT, R0.reuse, 0x2400, PT ;  /* 0x000024000000780c */ /* 0x040fe20003f86270 */
[----:B------:R-:W-:-:S05]  /*00d0*/  IMAD.HI R2, R0, 0x38e38e39, RZ ;  /* 0x38e38e3900027827 */ /* 0x000fca00078e02ff */
[----:B------:R-:W-:-:S04]  /*00e0*/  SHF.R.U32.HI R3, RZ, 0x1f, R2 ;  /* 0x0000001fff037819 */ /* 0x000fc80000011602 */
[----:B------:R-:W-:-:S05]  /*00f0*/  LEA.HI.SX32 R3, R2, R3, 0x19 ;  /* 0x0000000302037211 */ /* 0x000fca00078fcaff */
[----:B------:R-:W-:Y:S01]  /*0100*/  IMAD R11, R3, -0x240, R0 ;  /* 0xfffffdc0030b7824 */ /* 0x000fe200078e0200 */
[----:B------:R-:W-:-:S03]  /*0110*/  CS2R R2, SRZ ;  /* 0x0000000000027805 */ /* 0x000fc6000001ff00 */
[----:B--2---:R-:W-:-:S05]  /*0120*/  IMAD.WIDE R8, R11, 0x4, R8 ;  /* 0x000000040b087825 */ /* 0x004fca00078e0208 */
[----:B------:R2:W3:Y:S01]  /*0130*/  @!P4 LDG.E.EL.64 R2, desc[UR4][R8.64] ;  /* 0x000000040802c981 */ /* 0x0004e2000c2e1b00 */
[----:B------:R-:W-:Y:S02]  /*0140*/  CS2R R4, SRZ ;  /* 0x0000000000047805 */ /* 0x000fe4000001ff00 */
[----:B------:R-:W-:Y:S01]  /*0150*/  CS2R R6, SRZ ;  /* 0x0000000000067805 */ /* 0x000fe2000001ff00 */
[----:B----4-:R-:W-:-:S04]  /*0160*/  IMAD.WIDE R12, R0, 0x4, R12 ;  /* 0x00000004000c7825 */ /* 0x010fc800078e020c */
[C---:B-----5:R-:W-:Y:S01]  /*0170*/  IMAD.WIDE R14, R11.reuse, 0x4, R14 ;  /* 0x000000040b0e7825 */ /* 0x060fe200078e020e */
[----:B------:R-:W4:Y:S04]  /*0180*/  @!P4 LDG.E.64 R4, desc[UR4][R12.64] ;  /* 0x000000040c04c981 */ /* 0x000f28000c1e1b00 */
[----:B------:R5:W4:Y:S01]  /*0190*/  @!P4 LDG.E.EL.64 R6, desc[UR4][R14.64] ;  /* 0x000000040e06c981 */ /* 0x000b22000c2e1b00 */
[----:B0-----:R-:W-:Y:S01]  /*01a0*/  IMAD.WIDE R16, R11, 0x4, R16 ;  /* 0x000000040b107825 */ /* 0x001fe200078e0210 */
[----:B--2---:R-:W-:-:S03]  /*01b0*/  CS2R R8, SRZ ;  /* 0x0000000000087805 */ /* 0x004fc6000001ff00 */
[----:B-1----:R-:W-:Y:S01]  /*01c0*/  IMAD.WIDE R18, R11, 0x4, R18 ;  /* 0x000000040b127825 */ /* 0x002fe200078e0212 */
[----:B------:R-:W-:-:S04]  /*01d0*/  CS2R R10, SRZ ;  /* 0x00000000000a7805 */ /* 0x000fc8000001ff00 */
[----:B------:R-:W2:Y:S04]  /*01e0*/  @!P4 LDG.E.EL.64 R8, desc[UR4][R18.64] ;  /* 0x000000041208c981 */ /* 0x000ea8000c2e1b00 */
[----:B------:R-:W2:Y:S01]  /*01f0*/  @!P4 LDG.E.EL.64 R10, desc[UR4][R16.64] ;  /* 0x00000004100ac981 */ /* 0x000ea2000c2e1b00 */
[----:B-----5:R-:W-:Y:S01]  /*0200*/  HFMA2.MMA R15, -RZ, RZ, 1.625, 0 ;  /* 0x3e800000ff0f7435 */ /* 0x020fe200000001ff */
[----:B---3--:R-:W-:Y:S01]  /*0210*/  FADD R2, R2, 9.9999997473787516356e-06 ;  /* 0x3727c5ac02027421 */ /* 0x008fe20000000000 */
[----:B------:R-:W-:-:S03]  /*0220*/  FADD R12, R3, 9.9999997473787516356e-06 ;  /* 0x3727c5ac030c7421 */ /* 0x000fc60000000000 */
[----:B------:R0:W1:Y:S08]  /*0230*/  MUFU.SQRT R13, R2 ;  /* 0x00000002000d7308 */ /* 0x0000700000002000 */
[----:B------:R-:W3:Y:S01]  /*0240*/  MUFU.SQRT R14, R12 ;  /* 0x0000000c000e7308 */ /* 0x000ee20000002000 */
[----:B0-----:R-:W0:Y:S01]  /*0250*/  LDC.64 R2, c[0x0][0x238] ;  /* 0x00008e00ff027b82 */ /* 0x001e220000000a00 */
[----:B-1----:R-:W-:-:S02]  /*0260*/  FSETP.GT.AND P0, PT, R13, 8.50705917302346158658e+37, PT ;  /* 0x7e8000000d00780b */ /* 0x002fc40003f04000 */
[----:B------:R-:W-:Y:S02]  /*0270*/  FSETP.GEU.AND P2, PT, R13, 1.175494350822287508e-38, PT ;  /* 0x008000000d00780b */ /* 0x000fe40003f4e000 */
[C---:B---3--:R-:W-:Y:S02]  /*0280*/  FSETP.GT.AND P1, PT, R14.reuse, 8.50705917302346158658e+37, PT ;  /* 0x7e8000000e00780b */ /* 0x048fe40003f24000 */
[----:B------:R-:W-:-:S07]  /*0290*/  FSETP.GEU.AND P3, PT, R14, 1.175494350822287508e-38, PT ;  /* 0x008000000e00780b */ /* 0x000fce0003f6e000 */
[----:B------:R-:W-:-:S04]  /*02a0*/  @P0 FMUL R13, R13, 0.25 ;  /* 0x3e8000000d0d0820 */ /* 0x000fc80000400000 */
[----:B------:R-:W-:Y:S01]  /*02b0*/  @!P2 FMUL R13, R13, 16777216 ;  /* 0x4b8000000d0da820 */ /* 0x000fe20000400000 */
[----:B------:R-:W-:-:S04]  /*02c0*/  @P1 FMUL R14, R14, 0.25 ;  /* 0x3e8000000e0e1820 */ /* 0x000fc80000400000 */
[----:B------:R-:W-:Y:S01]  /*02d0*/  @!P3 FMUL R14, R14, 16777216 ;  /* 0x4b8000000e0eb820 */ /* 0x000fe20000400000 */
[----:B------:R-:W1:Y:S01]  /*02e0*/  MUFU.RCP R13, R13 ;  /* 0x0000000d000d7308 */ /* 0x000e620000001000 */
[----:B------:R-:W-:-:S07]  /*02f0*/  FSEL R12, R15, 1, P0 ;  /* 0x3f8000000f0c7808 */ /* 0x000fce0000000000 */
[----:B------:R-:W3:Y:S01]  /*0300*/  MUFU.RCP R14, R14 ;  /* 0x0000000e000e7308 */ /* 0x000ee20000001000 */
[----:B------:R-:W-:Y:S01]  /*0310*/  FSEL R15, R15, 1, P1 ;  /* 0x3f8000000f0f7808 */ /* 0x000fe20000800000 */
[----:B------:R-:W-:Y:S01]  /*0320*/  @!P2 FMUL R12, R12, 16777216 ;  /* 0x4b8000000c0ca820 */ /* 0x000fe20000400000 */
[----:B----4-:R-:W-:-:S03]  /*0330*/  FADD R4, -R6, R4 ;  /* 0x0000000406047221 */ /* 0x010fc60000000100 */
[----:B------:R-:W-:Y:S01]  /*0340*/  @!P3 FMUL R15, R15, 16777216 ;  /* 0x4b8000000f0fb820 */ /* 0x000fe20000400000 */
[----:B------:R-:W-:Y:S01]  /*0350*/  FADD R5, -R7, R5 ;  /* 0x0000000507057221 */ /* 0x000fe20000000100 */
[----:B-1----:R-:W-:Y:S02]  /*0360*/  FMUL R13, R13, R12 ;  /* 0x0000000c0d0d7220 */ /* 0x002fe40000400000 */
[----:B---3--:R-:W-:Y:S02]  /*0370*/  FMUL R6, R14, R15 ;  /* 0x0000000f0e067220 */ /* 0x008fe40000400000 */
[----:B------:R-:W-:Y:S02]  /*0380*/  FMUL R13, R4, R13 ;  /* 0x0000000d040d7220 */ /* 0x000fe40000400000 */
[----:B------:R-:W-:Y:S01]  /*0390*/  FMUL R6, R5, R6 ;  /* 0x0000000605067220 */ /* 0x000fe20000400000 */
[----:B0-----:R-:W-:-:S04]  /*03a0*/  IMAD.WIDE R2, R0, 0x4, R2 ;  /* 0x0000000400027825 */ /* 0x001fc800078e0202 */
[----:B--2---:R-:W-:Y:S01]  /*03b0*/  FFMA R8, R13, R10, R8 ;  /* 0x0000000a0d087223 */ /* 0x004fe20000000008 */
[----:B------:R-:W-:Y:S01]  /*03c0*/  FFMA R9, R6, R11, R9 ;  /* 0x0000000b06097223 */ /* 0x000fe20000000009 */
[----:B------:R-:W-:Y:S06]  /*03d0*/  @P4 EXIT ;  /* 0x000000000000494d */ /* 0x000fec0003800000 */
[----:B------:R-:W-:Y:S01]  /*03e0*/  STG.E.64 desc[UR4][R2.64], R8 ;  /* 0x0000000802007986 */ /* 0x000fe2000c101b04 */
[----:B------:R-:W-:Y:S05]  /*03f0*/  EXIT ;  /* 0x000000000000794d */ /* 0x000fea0003800000 */
.L_x_0:
[----:B------:R-:W-:-:S00]  /*0400*/  BRA `(.L_x_0) ;  /* 0xfffffffc00fc7947 */ /* 0x000fc0000383ffff */
[----:B------:R-:W-:-:S00]  /*0410*/  NOP ;  /* 0x0000000000007918 */ /* 0x000fc00000000000 */
        /* <DEDUP_REMOVED lines=14> */
.L_x_1:


//--------------------- .nv.global.init           --------------------------
	.section	.nv.global.init,"aw",@progbits
.nv.global.init:
	.type		_$_str,@object
	.size		_$_str,(_$_str_$_2 - _$_str)
_$_str:
        /*0000*/ 	.byte	0x5f, 0x5f, 0x43, 0x55, 0x44, 0x41, 0x5f, 0x46, 0x54, 0x5a, 0x00
	.type		_$_str_$_2,@object
	.size		_$_str_$_2,(.L_1 - _$_str_$_2)
_$_str_$_2:
        /*000b*/ 	.byte	0x5f, 0x5f, 0x43, 0x55, 0x44, 0x41, 0x5f, 0x50, 0x52, 0x45, 0x43, 0x5f, 0x53, 0x51, 0x52, 0x54
        /*001b*/ 	.byte	0x00
.L_1:


//--------------------- .nv.constant0.triton_poi_fused__native_batch_norm_legit_no_training_45 --------------------------
	.section	.nv.constant0.triton_poi_fused__native_batch_norm_legit_no_training_45,"a",@progbits
	.sectionflags	@""
	.align	4
.nv.constant0.triton_poi_fused__native_batch_norm_legit_no_training_45:
	.zero		580
